//
// Generated by NVIDIA NVVM Compiler
//
// Compiler Build ID: CL-36424714
// Cuda compilation tools, release 13.0, V13.0.88
// Based on NVVM 20.0.0
//

.version 9.0
.target sm_100
.address_size 64

	// .globl	_Z18BitonicSort_globalPiiii
.extern .shared .align 16 .b8 s_array[];

.visible .entry _Z18BitonicSort_globalPiiii(
	.param .u64 .ptr .align 1 _Z18BitonicSort_globalPiiii_param_0,
	.param .u32 _Z18BitonicSort_globalPiiii_param_1,
	.param .u32 _Z18BitonicSort_globalPiiii_param_2,
	.param .u32 _Z18BitonicSort_globalPiiii_param_3
)
{
	.reg .pred 	%p<10>;
	.reg .b32 	%r<17>;
	.reg .b64 	%rd<7>;

	ld.param.u64 	%rd4, [_Z18BitonicSort_globalPiiii_param_0];
	ld.param.u32 	%r9, [_Z18BitonicSort_globalPiiii_param_1];
	ld.param.u32 	%r10, [_Z18BitonicSort_globalPiiii_param_2];
	ld.param.u32 	%r11, [_Z18BitonicSort_globalPiiii_param_3];
	mov.u32 	%r1, %ntid.x;
	mov.u32 	%r12, %ctaid.x;
	mov.u32 	%r13, %tid.x;
	mad.lo.s32 	%r16, %r1, %r12, %r13;
	setp.ge.s32 	%p1, %r16, %r11;
	@%p1 bra 	$L__BB0_6;
	cvta.to.global.u64 	%rd1, %rd4;
	mov.u32 	%r14, %nctaid.x;
	mul.lo.s32 	%r3, %r1, %r14;
$L__BB0_2:
	xor.b32  	%r5, %r16, %r9;
	setp.ge.s32 	%p2, %r16, %r5;
	setp.ge.s32 	%p3, %r5, %r11;
	or.pred  	%p4, %p2, %p3;
	@%p4 bra 	$L__BB0_5;
	and.b32  	%r15, %r16, %r10;
	mul.wide.s32 	%rd5, %r16, 4;
	add.s64 	%rd2, %rd1, %rd5;
	ld.global.u32 	%r6, [%rd2];
	mul.wide.s32 	%rd6, %r5, 4;
	add.s64 	%rd3, %rd1, %rd6;
	ld.global.u32 	%r7, [%rd3];
	setp.gt.s32 	%p5, %r6, %r7;
	setp.ne.s32 	%p6, %r15, 0;
	xor.pred  	%p7, %p6, %p5;
	not.pred 	%p8, %p7;
	@%p8 bra 	$L__BB0_5;
	st.global.u32 	[%rd2], %r7;
	st.global.u32 	[%rd3], %r6;
$L__BB0_5:
	add.s32 	%r16, %r16, %r3;
	setp.lt.s32 	%p9, %r16, %r11;
	@%p9 bra 	$L__BB0_2;
$L__BB0_6:
	ret;

}
	// .globl	_Z16BitonicSort_warpPiiii
.visible .entry _Z16BitonicSort_warpPiiii(
	.param .u64 .ptr .align 1 _Z16BitonicSort_warpPiiii_param_0,
	.param .u32 _Z16BitonicSort_warpPiiii_param_1,
	.param .u32 _Z16BitonicSort_warpPiiii_param_2,
	.param .u32 _Z16BitonicSort_warpPiiii_param_3
)
{
	.reg .pred 	%p<14>;
	.reg .b32 	%r<16>;
	.reg .b64 	%rd<5>;

	ld.param.u64 	%rd2, [_Z16BitonicSort_warpPiiii_param_0];
	ld.param.u32 	%r7, [_Z16BitonicSort_warpPiiii_param_1];
	ld.param.u32 	%r8, [_Z16BitonicSort_warpPiiii_param_2];
	ld.param.u32 	%r9, [_Z16BitonicSort_warpPiiii_param_3];
	mov.u32 	%r10, %ntid.x;
	mov.u32 	%r11, %ctaid.x;
	mov.u32 	%r12, %tid.x;
	mad.lo.s32 	%r1, %r10, %r11, %r12;
	setp.ge.s32 	%p1, %r1, %r9;
	@%p1 bra 	$L__BB1_7;
	cvta.to.global.u64 	%rd3, %rd2;
	mul.wide.s32 	%rd4, %r1, 4;
	add.s64 	%rd1, %rd3, %rd4;
	ld.global.u32 	%r2, [%rd1];
	setp.gt.s32 	%p2, %r7, 31;
	@%p2 bra 	$L__BB1_7;
	shfl.sync.bfly.b32	%r3|%p3, %r2, %r7, 31, -1;
	xor.b32  	%r4, %r7, %r1;
	setp.ge.s32 	%p4, %r4, %r9;
	@%p4 bra 	$L__BB1_7;
	and.b32  	%r13, %r8, %r1;
	setp.eq.s32 	%p5, %r13, 0;
	setp.le.s32 	%p6, %r2, %r3;
	xor.pred  	%p7, %p5, %p6;
	setp.lt.s32 	%p8, %r1, %r4;
	and.pred  	%p9, %p8, %p7;
	mov.u32 	%r15, %r3;
	@%p9 bra 	$L__BB1_6;
	setp.le.s32 	%p10, %r1, %r4;
	mov.u32 	%r15, %r2;
	@%p10 bra 	$L__BB1_6;
	and.b32  	%r14, %r4, %r8;
	setp.gt.s32 	%p11, %r3, %r2;
	setp.ne.s32 	%p12, %r14, 0;
	xor.pred  	%p13, %p12, %p11;
	selp.b32 	%r15, %r3, %r2, %p13;
$L__BB1_6:
	st.global.u32 	[%rd1], %r15;
$L__BB1_7:
	ret;

}
	// .globl	_Z18BitonicSort_sharedPiiii
.visible .entry _Z18BitonicSort_sharedPiiii(
	.param .u64 .ptr .align 1 _Z18BitonicSort_sharedPiiii_param_0,
	.param .u32 _Z18BitonicSort_sharedPiiii_param_1,
	.param .u32 _Z18BitonicSort_sharedPiiii_param_2,
	.param .u32 _Z18BitonicSort_sharedPiiii_param_3
)
{
	.reg .pred 	%p<12>;
	.reg .b32 	%r<25>;
	.reg .b64 	%rd<5>;

	ld.param.u64 	%rd2, [_Z18BitonicSort_sharedPiiii_param_0];
	ld.param.u32 	%r12, [_Z18BitonicSort_sharedPiiii_param_1];
	ld.param.u32 	%r13, [_Z18BitonicSort_sharedPiiii_param_2];
	ld.param.u32 	%r14, [_Z18BitonicSort_sharedPiiii_param_3];
	cvta.to.global.u64 	%rd3, %rd2;
	mov.u32 	%r1, %ntid.x;
	mov.u32 	%r2, %ctaid.x;
	mov.u32 	%r3, %tid.x;
	mad.lo.s32 	%r4, %r1, %r2, %r3;
	setp.ge.s32 	%p1, %r4, %r14;
	mul.wide.s32 	%rd4, %r4, 4;
	add.s64 	%rd1, %rd3, %rd4;
	mov.b32 	%r24, 2147483647;
	@%p1 bra 	$L__BB2_2;
	ld.global.u32 	%r24, [%rd1];
$L__BB2_2:
	setp.ge.s32 	%p2, %r4, %r14;
	shl.b32 	%r16, %r3, 2;
	mov.u32 	%r17, s_array;
	add.s32 	%r7, %r17, %r16;
	st.shared.u32 	[%r7], %r24;
	bar.sync 	0;
	@%p2 bra 	$L__BB2_7;
	xor.b32  	%r8, %r12, %r4;
	setp.ge.s32 	%p3, %r8, %r14;
	setp.ge.s32 	%p4, %r4, %r8;
	or.pred  	%p5, %p4, %p3;
	@%p5 bra 	$L__BB2_7;
	div.u32 	%r18, %r8, %r1;
	setp.ne.s32 	%p6, %r18, %r2;
	@%p6 bra 	$L__BB2_7;
	rem.u32 	%r19, %r8, %r1;
	and.b32  	%r20, %r13, %r4;
	ld.shared.u32 	%r9, [%r7];
	shl.b32 	%r21, %r19, 2;
	add.s32 	%r10, %r17, %r21;
	ld.shared.u32 	%r11, [%r10];
	setp.gt.s32 	%p7, %r9, %r11;
	setp.ne.s32 	%p8, %r20, 0;
	xor.pred  	%p9, %p8, %p7;
	not.pred 	%p10, %p9;
	@%p10 bra 	$L__BB2_7;
	st.shared.u32 	[%r7], %r11;
	st.shared.u32 	[%r10], %r9;
$L__BB2_7:
	setp.ge.s32 	%p11, %r4, %r14;
	bar.sync 	0;
	@%p11 bra 	$L__BB2_9;
	ld.shared.u32 	%r23, [%r7];
	st.global.u32 	[%rd1], %r23;
$L__BB2_9:
	ret;

}


// ===== COMPILED SASS (sm_100) =====

	.target	sm_100

	.elftype	@"ET_EXEC"


//--------------------- .note.nv.tkinfo           --------------------------
	.section	.note.nv.tkinfo,"",@"SHT_NOTE"
	.sectionflags	@"SHF_NOTE_NV_TKINFO"
	.tkinfo
        /*0018*/ 	.word	0x00000002
        /*0030*/ 	.string	""
        /*0030*/ 	.string	"ptxas"
        /*0030*/ 	.string	"Cuda compilation tools, release 13.0, V13.0.88"
        /*0030*/ 	.string	"Build cuda_13.0.r13.0/compiler.36424714_0"
        /*0030*/ 	.string	"-arch sm_100 -m 64 "



//--------------------- .note.nv.cuinfo           --------------------------
	.section	.note.nv.cuinfo,"",@"SHT_NOTE"
	.sectionflags	@"SHF_NOTE_NV_CUINFO"
        /*0018*/ 	.short	0x0002
        /*001a*/ 	.short	0x0064
        /*001c*/ 	.short	0x0082
	.zero		2


//--------------------- .nv.info                  --------------------------
	.section	.nv.info,"",@"SHT_CUDA_INFO"
	.align	4


	//----- nvinfo : EIATTR_REGCOUNT
	.align		4
        /*0000*/ 	.byte	0x04, 0x2f
        /*0002*/ 	.short	(.L_1 - .L_0)
	.align		4
.L_0:
        /*0004*/ 	.word	index@(_Z18BitonicSort_globalPiiii)
        /*0008*/ 	.word	0x0000000d


	//----- nvinfo : EIATTR_FRAME_SIZE
	.align		4
.L_1:
        /*000c*/ 	.byte	0x04, 0x11
        /*000e*/ 	.short	(.L_3 - .L_2)
	.align		4
.L_2:
        /*0010*/ 	.word	index@(_Z18BitonicSort_globalPiiii)
        /*0014*/ 	.word	0x00000000


	//----- nvinfo : EIATTR_REGCOUNT
	.align		4
.L_3:
        /*0018*/ 	.byte	0x04, 0x2f
        /*001a*/ 	.short	(.L_5 - .L_4)
	.align		4
.L_4:
        /*001c*/ 	.word	index@(_Z16BitonicSort_warpPiiii)
        /*0020*/ 	.word	0x0000000c


	//----- nvinfo : EIATTR_FRAME_SIZE
	.align		4
.L_5:
        /*0024*/ 	.byte	0x04, 0x11
        /*0026*/ 	.short	(.L_7 - .L_6)
	.align		4
.L_6:
        /*0028*/ 	.word	index@(_Z16BitonicSort_warpPiiii)
        /*002c*/ 	.word	0x00000000


	//----- nvinfo : EIATTR_REGCOUNT
	.align		4
.L_7:
        /*0030*/ 	.byte	0x04, 0x2f
        /*0032*/ 	.short	(.L_9 - .L_8)
	.align		4
.L_8:
        /*0034*/ 	.word	index@(_Z18BitonicSort_sharedPiiii)
        /*0038*/ 	.word	0x0000000e


	//----- nvinfo : EIATTR_FRAME_SIZE
	.align		4
.L_9:
        /*003c*/ 	.byte	0x04, 0x11
        /*003e*/ 	.short	(.L_11 - .L_10)
	.align		4
.L_10:
        /*0040*/ 	.word	index@(_Z18BitonicSort_sharedPiiii)
        /*0044*/ 	.word	0x00000000


	//----- nvinfo : EIATTR_MIN_STACK_SIZE
	.align		4
.L_11:
        /*0048*/ 	.byte	0x04, 0x12
        /*004a*/ 	.short	(.L_13 - .L_12)
	.align		4
.L_12:
        /*004c*/ 	.word	index@(_Z18BitonicSort_sharedPiiii)
        /*0050*/ 	.word	0x00000000


	//----- nvinfo : EIATTR_MIN_STACK_SIZE
	.align		4
.L_13:
        /*0054*/ 	.byte	0x04, 0x12
        /*0056*/ 	.short	(.L_15 - .L_14)
	.align		4
.L_14:
        /*0058*/ 	.word	index@(_Z16BitonicSort_warpPiiii)
        /*005c*/ 	.word	0x00000000


	//----- nvinfo : EIATTR_MIN_STACK_SIZE
	.align		4
.L_15:
        /*0060*/ 	.byte	0x04, 0x12
        /*0062*/ 	.short	(.L_17 - .L_16)
	.align		4
.L_16:
        /*0064*/ 	.word	index@(_Z18BitonicSort_globalPiiii)
        /*0068*/ 	.word	0x00000000
.L_17:


//--------------------- .nv.compat                --------------------------
	.section	.nv.compat,"",@"SHT_CUDA_COMPAT_INFO"
	.align	4
        /*0000*/ 	.byte	0x02, 0x09, 0x00, 0x00, 0x02, 0x02, 0x01, 0x00, 0x02, 0x05, 0x05, 0x00, 0x03, 0x07, 0x01, 0x01
        /*0010*/ 	.byte	0x02, 0x03, 0x00, 0x00, 0x02, 0x06, 0x01, 0x00, 0x04, 0x0b, 0x08, 0x00, 0x09, 0x00, 0x00, 0x00
        /*0020*/ 	.byte	0x00, 0x00, 0x00, 0x00


//--------------------- .nv.info._Z18BitonicSort_sharedPiiii --------------------------
	.section	.nv.info._Z18BitonicSort_sharedPiiii,"",@"SHT_CUDA_INFO"
	.sectionflags	@""
	.align	4


	//----- nvinfo : EIATTR_CUDA_API_VERSION
	.align		4
        /*0000*/ 	.byte	0x04, 0x37
        /*0002*/ 	.short	(.L_19 - .L_18)
.L_18:
        /*0004*/ 	.word	0x00000082


	//----- nvinfo : EIATTR_KPARAM_INFO
	.align		4
.L_19:
        /*0008*/ 	.byte	0x04, 0x17
        /*000a*/ 	.short	(.L_21 - .L_20)
.L_20:
        /*000c*/ 	.word	0x00000000
        /*0010*/ 	.short	0x0003
        /*0012*/ 	.short	0x0010
        /*0014*/ 	.byte	0x00, 0xf0, 0x11, 0x00


	//----- nvinfo : EIATTR_KPARAM_INFO
	.align		4
.L_21:
        /*0018*/ 	.byte	0x04, 0x17
        /*001a*/ 	.short	(.L_23 - .L_22)
.L_22:
        /*001c*/ 	.word	0x00000000
        /*0020*/ 	.short	0x0002
        /*0022*/ 	.short	0x000c
        /*0024*/ 	.byte	0x00, 0xf0, 0x11, 0x00


	//----- nvinfo : EIATTR_KPARAM_INFO
	.align		4
.L_23:
        /*0028*/ 	.byte	0x04, 0x17
        /*002a*/ 	.short	(.L_25 - .L_24)
.L_24:
        /*002c*/ 	.word	0x00000000
        /*0030*/ 	.short	0x0001
        /*0032*/ 	.short	0x0008
        /*0034*/ 	.byte	0x00, 0xf0, 0x11, 0x00


	//----- nvinfo : EIATTR_KPARAM_INFO
	.align		4
.L_25:
        /*0038*/ 	.byte	0x04, 0x17
        /*003a*/ 	.short	(.L_27 - .L_26)
.L_26:
        /*003c*/ 	.word	0x00000000
        /*0040*/ 	.short	0x0000
        /*0042*/ 	.short	0x0000
        /*0044*/ 	.byte	0x00, 0xf5, 0x21, 0x00


	//----- nvinfo : EIATTR_SPARSE_MMA_MASK
	.align		4
.L_27:
        /*0048*/ 	.byte	0x03, 0x50
        /*004a*/ 	.short	0x0000


	//----- nvinfo : EIATTR_MAXREG_COUNT
	.align		4
        /*004c*/ 	.byte	0x03, 0x1b
        /*004e*/ 	.short	0x00ff


	//----- nvinfo : EIATTR_NUM_BARRIERS
	.align		4
        /*0050*/ 	.byte	0x02, 0x4c
        /*0052*/ 	.byte	0x01
	.zero		1


	//----- nvinfo : EIATTR_MERCURY_ISA_VERSION
	.align		4
        /*0054*/ 	.byte	0x03, 0x5f
        /*0056*/ 	.short	0x0101


	//----- nvinfo : EIATTR_VRC_CTA_INIT_COUNT
	.align		4
        /*0058*/ 	.byte	0x02, 0x4a
	.zero		1
	.zero		1


	//----- nvinfo : EIATTR_EXIT_INSTR_OFFSETS
	.align		4
        /*005c*/ 	.byte	0x04, 0x1c
        /*005e*/ 	.short	(.L_29 - .L_28)


	//   ....[0]....
.L_28:
        /*0060*/ 	.word	0x000003a0


	//   ....[1]....
        /*0064*/ 	.word	0x000003d0


	//----- nvinfo : EIATTR_CRS_STACK_SIZE
	.align		4
.L_29:
        /*0068*/ 	.byte	0x04, 0x1e
        /*006a*/ 	.short	(.L_31 - .L_30)
.L_30:
        /*006c*/ 	.word	0x00000000


	//----- nvinfo : EIATTR_CBANK_PARAM_SIZE
	.align		4
.L_31:
        /*0070*/ 	.byte	0x03, 0x19
        /*0072*/ 	.short	0x0014


	//----- nvinfo : EIATTR_PARAM_CBANK
	.align		4
        /*0074*/ 	.byte	0x04, 0x0a
        /*0076*/ 	.short	(.L_33 - .L_32)
	.align		4
.L_32:
        /*0078*/ 	.word	index@(.nv.constant0._Z18BitonicSort_sharedPiiii)
        /*007c*/ 	.short	0x0380
        /*007e*/ 	.short	0x0014


	//----- nvinfo : EIATTR_SW_WAR
	.align		4
.L_33:
        /*0080*/ 	.byte	0x04, 0x36
        /*0082*/ 	.short	(.L_35 - .L_34)
.L_34:
        /*0084*/ 	.word	0x00000008
.L_35:


//--------------------- .nv.info._Z16BitonicSort_warpPiiii --------------------------
	.section	.nv.info._Z16BitonicSort_warpPiiii,"",@"SHT_CUDA_INFO"
	.sectionflags	@""
	.align	4


	//----- nvinfo : EIATTR_CUDA_API_VERSION
	.align		4
        /*0000*/ 	.byte	0x04, 0x37
        /*0002*/ 	.short	(.L_37 - .L_36)
.L_36:
        /*0004*/ 	.word	0x00000082


	//----- nvinfo : EIATTR_KPARAM_INFO
	.align		4
.L_37:
        /*0008*/ 	.byte	0x04, 0x17
        /*000a*/ 	.short	(.L_39 - .L_38)
.L_38:
        /*000c*/ 	.word	0x00000000
        /*0010*/ 	.short	0x0003
        /*0012*/ 	.short	0x0010
        /*0014*/ 	.byte	0x00, 0xf0, 0x11, 0x00


	//----- nvinfo : EIATTR_KPARAM_INFO
	.align		4
.L_39:
        /*0018*/ 	.byte	0x04, 0x17
        /*001a*/ 	.short	(.L_41 - .L_40)
.L_40:
        /*001c*/ 	.word	0x00000000
        /*0020*/ 	.short	0x0002
        /*0022*/ 	.short	0x000c
        /*0024*/ 	.byte	0x00, 0xf0, 0x11, 0x00


	//----- nvinfo : EIATTR_KPARAM_INFO
	.align		4
.L_41:
        /*0028*/ 	.byte	0x04, 0x17
        /*002a*/ 	.short	(.L_43 - .L_42)
.L_42:
        /*002c*/ 	.word	0x00000000
        /*0030*/ 	.short	0x0001
        /*0032*/ 	.short	0x0008
        /*0034*/ 	.byte	0x00, 0xf0, 0x11, 0x00


	//----- nvinfo : EIATTR_KPARAM_INFO
	.align		4
.L_43:
        /*0038*/ 	.byte	0x04, 0x17
        /*003a*/ 	.short	(.L_45 - .L_44)
.L_44:
        /*003c*/ 	.word	0x00000000
        /*0040*/ 	.short	0x0000
        /*0042*/ 	.short	0x0000
        /*0044*/ 	.byte	0x00, 0xf5, 0x21, 0x00


	//----- nvinfo : EIATTR_SPARSE_MMA_MASK
	.align		4
.L_45:
        /*0048*/ 	.byte	0x03, 0x50
        /*004a*/ 	.short	0x0000


	//----- nvinfo : EIATTR_MAXREG_COUNT
	.align		4
        /*004c*/ 	.byte	0x03, 0x1b
        /*004e*/ 	.short	0x00ff


	//----- nvinfo : EIATTR_MERCURY_ISA_VERSION
	.align		4
        /*0050*/ 	.byte	0x03, 0x5f
        /*0052*/ 	.short	0x0101


	//----- nvinfo : EIATTR_COOP_GROUP_MASK_REGIDS
	.align		4
        /*0054*/ 	.byte	0x04, 0x29
        /*0056*/ 	.short	(.L_47 - .L_46)


	//   ....[0]....
.L_46:
        /*0058*/ 	.word	0xffffffff


	//----- nvinfo : EIATTR_COOP_GROUP_INSTR_OFFSETS
	.align		4
.L_47:
        /*005c*/ 	.byte	0x04, 0x28
        /*005e*/ 	.short	(.L_49 - .L_48)


	//   ....[0]....
.L_48:
        /*0060*/ 	.word	0x00000110


	//----- nvinfo : EIATTR_VRC_CTA_INIT_COUNT
	.align		4
.L_49:
        /*0064*/ 	.byte	0x02, 0x4a
	.zero		1
	.zero		1


	//----- nvinfo : EIATTR_EXIT_INSTR_OFFSETS
	.align		4
        /*0068*/ 	.byte	0x04, 0x1c
        /*006a*/ 	.short	(.L_51 - .L_50)


	//   ....[0]....
.L_50:
        /*006c*/ 	.word	0x00000070


	//   ....[1]....
        /*0070*/ 	.word	0x000000a0


	//   ....[2]....
        /*0074*/ 	.word	0x00000120


	//   ....[3]....
        /*0078*/ 	.word	0x00000210


	//----- nvinfo : EIATTR_CRS_STACK_SIZE
	.align		4
.L_51:
        /*007c*/ 	.byte	0x04, 0x1e
        /*007e*/ 	.short	(.L_53 - .L_52)
.L_52:
        /*0080*/ 	.word	0x00000000


	//----- nvinfo : EIATTR_CBANK_PARAM_SIZE
	.align		4
.L_53:
        /*0084*/ 	.byte	0x03, 0x19
        /*0086*/ 	.short	0x0014


	//----- nvinfo : EIATTR_PARAM_CBANK
	.align		4
        /*0088*/ 	.byte	0x04, 0x0a
        /*008a*/ 	.short	(.L_55 - .L_54)
	.align		4
.L_54:
        /*008c*/ 	.word	index@(.nv.constant0._Z16BitonicSort_warpPiiii)
        /*0090*/ 	.short	0x0380
        /*0092*/ 	.short	0x0014


	//----- nvinfo : EIATTR_SW_WAR
	.align		4
.L_55:
        /*0094*/ 	.byte	0x04, 0x36
        /*0096*/ 	.short	(.L_57 - .L_56)
.L_56:
        /*0098*/ 	.word	0x00000008
.L_57:


//--------------------- .nv.info._Z18BitonicSort_globalPiiii --------------------------
	.section	.nv.info._Z18BitonicSort_globalPiiii,"",@"SHT_CUDA_INFO"
	.sectionflags	@""
	.align	4


	//----- nvinfo : EIATTR_CUDA_API_VERSION
	.align		4
        /*0000*/ 	.byte	0x04, 0x37
        /*0002*/ 	.short	(.L_59 - .L_58)
.L_58:
        /*0004*/ 	.word	0x00000082


	//----- nvinfo : EIATTR_KPARAM_INFO
	.align		4
.L_59:
        /*0008*/ 	.byte	0x04, 0x17
        /*000a*/ 	.short	(.L_61 - .L_60)
.L_60:
        /*000c*/ 	.word	0x00000000
        /*0010*/ 	.short	0x0003
        /*0012*/ 	.short	0x0010
        /*0014*/ 	.byte	0x00, 0xf0, 0x11, 0x00


	//----- nvinfo : EIATTR_KPARAM_INFO
	.align		4
.L_61:
        /*0018*/ 	.byte	0x04, 0x17
        /*001a*/ 	.short	(.L_63 - .L_62)
.L_62:
        /*001c*/ 	.word	0x00000000
        /*0020*/ 	.short	0x0002
        /*0022*/ 	.short	0x000c
        /*0024*/ 	.byte	0x00, 0xf0, 0x11, 0x00


	//----- nvinfo : EIATTR_KPARAM_INFO
	.align		4
.L_63:
        /*0028*/ 	.byte	0x04, 0x17
        /*002a*/ 	.short	(.L_65 - .L_64)
.L_64:
        /*002c*/ 	.word	0x00000000
        /*0030*/ 	.short	0x0001
        /*0032*/ 	.short	0x0008
        /*0034*/ 	.byte	0x00, 0xf0, 0x11, 0x00


	//----- nvinfo : EIATTR_KPARAM_INFO
	.align		4
.L_65:
        /*0038*/ 	.byte	0x04, 0x17
        /*003a*/ 	.short	(.L_67 - .L_66)
.L_66:
        /*003c*/ 	.word	0x00000000
        /*0040*/ 	.short	0x0000
        /*0042*/ 	.short	0x0000
        /*0044*/ 	.byte	0x00, 0xf5, 0x21, 0x00


	//----- nvinfo : EIATTR_SPARSE_MMA_MASK
	.align		4
.L_67:
        /*0048*/ 	.byte	0x03, 0x50
        /*004a*/ 	.short	0x0000


	//----- nvinfo : EIATTR_MAXREG_COUNT
	.align		4
        /*004c*/ 	.byte	0x03, 0x1b
        /*004e*/ 	.short	0x00ff


	//----- nvinfo : EIATTR_MERCURY_ISA_VERSION
	.align		4
        /*0050*/ 	.byte	0x03, 0x5f
        /*0052*/ 	.short	0x0101


	//----- nvinfo : EIATTR_VRC_CTA_INIT_COUNT
	.align		4
        /*0054*/ 	.byte	0x02, 0x4a
	.zero		1
	.zero		1


	//----- nvinfo : EIATTR_EXIT_INSTR_OFFSETS
	.align		4
        /*0058*/ 	.byte	0x04, 0x1c
        /*005a*/ 	.short	(.L_69 - .L_68)


	//   ....[0]....
.L_68:
        /*005c*/ 	.word	0x00000070


	//   ....[1]....
        /*0060*/ 	.word	0x00000200


	//----- nvinfo : EIATTR_CRS_STACK_SIZE
	.align		4
.L_69:
        /*0064*/ 	.byte	0x04, 0x1e
        /*0066*/ 	.short	(.L_71 - .L_70)
.L_70:
        /*0068*/ 	.word	0x00000000


	//----- nvinfo : EIATTR_CBANK_PARAM_SIZE
	.align		4
.L_71:
        /*006c*/ 	.byte	0x03, 0x19
        /*006e*/ 	.short	0x0014


	//----- nvinfo : EIATTR_PARAM_CBANK
	.align		4
        /*0070*/ 	.byte	0x04, 0x0a
        /*0072*/ 	.short	(.L_73 - .L_72)
	.align		4
.L_72:
        /*0074*/ 	.word	index@(.nv.constant0._Z18BitonicSort_globalPiiii)
        /*0078*/ 	.short	0x0380
        /*007a*/ 	.short	0x0014


	//----- nvinfo : EIATTR_SW_WAR
	.align		4
.L_73:
        /*007c*/ 	.byte	0x04, 0x36
        /*007e*/ 	.short	(.L_75 - .L_74)
.L_74:
        /*0080*/ 	.word	0x00000008
.L_75:


//--------------------- .nv.callgraph             --------------------------
	.section	.nv.callgraph,"",@"SHT_CUDA_CALLGRAPH"
	.align	4
	.sectionentsize	8
	.align		4
        /*0000*/ 	.word	0x00000000
	.align		4
        /*0004*/ 	.word	0xffffffff
	.align		4
        /*0008*/ 	.word	0x00000000
	.align		4
        /*000c*/ 	.word	0xfffffffe
	.align		4
        /*0010*/ 	.word	0x00000000
	.align		4
        /*0014*/ 	.word	0xfffffffd
	.align		4
        /*0018*/ 	.word	0x00000000
	.align		4
        /*001c*/ 	.word	0xfffffffc


//--------------------- .text._Z18BitonicSort_sharedPiiii --------------------------
	.section	.text._Z18BitonicSort_sharedPiiii,"ax",@progbits
	.align	128
        .global         _Z18BitonicSort_sharedPiiii
        .type           _Z18BitonicSort_sharedPiiii,@function
        .size           _Z18BitonicSort_sharedPiiii,(.L_x_10 - _Z18BitonicSort_sharedPiiii)
        .other          _Z18BitonicSort_sharedPiiii,@"STO_CUDA_ENTRY STV_DEFAULT"
_Z18BitonicSort_sharedPiiii:
.text._Z18BitonicSort_sharedPiiii:
[----:B------:R-:W-:Y:S01]  /*0000*/  LDC R1, c[0x0][0x37c] ;  /* 0x0000df00ff017b82 */ /* 0x000fe20000000800 */
[----:B------:R-:W0:Y:S01]  /*0010*/  S2R R8, SR_CTAID.X ;  /* 0x0000000000087919 */ /* 0x000e220000002500 */
[----:B------:R-:W0:Y:S06]  /*0020*/  LDCU UR8, c[0x0][0x360] ;  /* 0x00006c00ff0877ac */ /* 0x000e2c0008000800 */
[----:B------:R-:W1:Y:S01]  /*0030*/  LDC.64 R2, c[0x0][0x380] ;  /* 0x0000e000ff027b82 */ /* 0x000e620000000a00 */
[----:B------:R-:W-:Y:S01]  /*0040*/  IMAD.MOV.U32 R0, RZ, RZ, 0x7fffffff ;  /* 0x7fffffffff007424 */ /* 0x000fe200078e00ff */
[----:B------:R-:W0:Y:S01]  /*0050*/  S2R R9, SR_TID.X ;  /* 0x0000000000097919 */ /* 0x000e220000002100 */
[----:B------:R-:W2:Y:S01]  /*0060*/  LDCU UR9, c[0x0][0x390] ;  /* 0x00007200ff0977ac */ /* 0x000ea20008000800 */
[----:B------:R-:W3:Y:S01]  /*0070*/  LDCU.64 UR6, c[0x0][0x358] ;  /* 0x00006b00ff0677ac */ /* 0x000ee20008000a00 */
[----:B0-----:R-:W-:-:S04]  /*0080*/  IMAD R7, R8, UR8, R9 ;  /* 0x0000000808077c24 */ /* 0x001fc8000f8e0209 */
[C---:B-1----:R-:W-:Y:S01]  /*0090*/  IMAD.WIDE R2, R7.reuse, 0x4, R2 ;  /* 0x0000000407027825 */ /* 0x042fe200078e0202 */
[----:B--2---:R-:W-:-:S13]  /*00a0*/  ISETP.GE.AND P1, PT, R7, UR9, PT ;  /* 0x0000000907007c0c */ /* 0x004fda000bf26270 */
[----:B---3--:R-:W2:Y:S01]  /*00b0*/  @!P1 LDG.E R0, desc[UR6][R2.64] ;  /* 0x0000000602009981 */ /* 0x008ea2000c1e1900 */
[----:B------:R-:W0:Y:S01]  /*00c0*/  S2UR UR5, SR_CgaCtaId ;  /* 0x00000000000579c3 */ /* 0x000e220000008800 */
[----:B------:R-:W-:Y:S01]  /*00d0*/  UMOV UR4, 0x400 ;  /* 0x0000040000047882 */ /* 0x000fe20000000000 */
[----:B------:R-:W-:Y:S01]  /*00e0*/  BSSY.RECONVERGENT B0, `(.L_x_0) ;  /* 0x000002a000007945 */ /* 0x000fe20003800200 */
[----:B0-----:R-:W-:-:S06]  /*00f0*/  ULEA UR4, UR5, UR4, 0x18 ;  /* 0x0000000405047291 */ /* 0x001fcc000f8ec0ff */
[----:B------:R-:W-:-:S05]  /*0100*/  LEA R9, R9, UR4, 0x2 ;  /* 0x0000000409097c11 */ /* 0x000fca000f8e10ff */
[----:B--2---:R0:W-:Y:S01]  /*0110*/  STS [R9], R0 ;  /* 0x0000000009007388 */ /* 0x0041e20000000800 */
[----:B------:R-:W-:Y:S06]  /*0120*/  BAR.SYNC.DEFER_BLOCKING 0x0 ;  /* 0x0000000000007b1d */ /* 0x000fec0000010000 */
[----:B------:R-:W-:Y:S05]  /*0130*/  @P1 BRA `(.L_x_1) ;  /* 0x0000000000901947 */ /* 0x000fea0003800000 */
[----:B------:R-:W0:Y:S02]  /*0140*/  LDCU UR5, c[0x0][0x388] ;  /* 0x00007100ff0577ac */ /* 0x000e240008000800 */
[----:B0-----:R-:W-:-:S04]  /*0150*/  LOP3.LUT R0, R7, UR5, RZ, 0x3c, !PT ;  /* 0x0000000507007c12 */ /* 0x001fc8000f8e3cff */
[----:B------:R-:W-:-:S04]  /*0160*/  ISETP.GE.AND P0, PT, R0, UR9, PT ;  /* 0x0000000900007c0c */ /* 0x000fc8000bf06270 */
[----:B------:R-:W-:-:S13]  /*0170*/  ISETP.GE.OR P0, PT, R7, R0, P0 ;  /* 0x000000000700720c */ /* 0x000fda0000706670 */
[----:B------:R-:W-:Y:S05]  /*0180*/  @P0 BRA `(.L_x_1) ;  /* 0x00000000007c0947 */ /* 0x000fea0003800000 */
[----:B------:R-:W0:Y:S08]  /*0190*/  I2F.U32.RP R6, UR8 ;  /* 0x0000000800067d06 */ /* 0x000e300008209000 */
[----:B0-----:R-:W0:Y:S02]  /*01a0*/  MUFU.RCP R6, R6 ;  /* 0x0000000600067308 */ /* 0x001e240000001000 */
[----:B0-----:R-:W-:-:S06]  /*01b0*/  VIADD R4, R6, 0xffffffe ;  /* 0x0ffffffe06047836 */ /* 0x001fcc0000000000 */
[----:B------:R0:W1:Y:S02]  /*01c0*/  F2I.FTZ.U32.TRUNC.NTZ R5, R4 ;  /* 0x0000000400057305 */ /* 0x000064000021f000 */
[----:B0-----:R-:W-:Y:S02]  /*01d0*/  IMAD.MOV.U32 R4, RZ, RZ, RZ ;  /* 0x000000ffff047224 */ /* 0x001fe400078e00ff */
[----:B-1----:R-:W-:-:S04]  /*01e0*/  IMAD.MOV R11, RZ, RZ, -R5 ;  /* 0x000000ffff0b7224 */ /* 0x002fc800078e0a05 */
[----:B------:R-:W-:-:S04]  /*01f0*/  IMAD R11, R11, UR8, RZ ;  /* 0x000000080b0b7c24 */ /* 0x000fc8000f8e02ff */
[----:B------:R-:W-:Y:S01]  /*0200*/  IMAD.HI.U32 R5, R5, R11, R4 ;  /* 0x0000000b05057227 */ /* 0x000fe200078e0004 */
[----:B------:R-:W-:-:S05]  /*0210*/  LOP3.LUT R4, RZ, UR8, RZ, 0x33, !PT ;  /* 0x00000008ff047c12 */ /* 0x000fca000f8e33ff */
[----:B------:R-:W-:-:S04]  /*0220*/  IMAD.HI.U32 R5, R5, R0, RZ ;  /* 0x0000000005057227 */ /* 0x000fc800078e00ff */
[----:B------:R-:W-:-:S04]  /*0230*/  IMAD.MOV R11, RZ, RZ, -R5 ;  /* 0x000000ffff0b7224 */ /* 0x000fc800078e0a05 */
[----:B------:R-:W-:-:S05]  /*0240*/  IMAD R0, R11, UR8, R0 ;  /* 0x000000080b007c24 */ /* 0x000fca000f8e0200 */
[----:B------:R-:W-:-:S13]  /*0250*/  ISETP.GE.U32.AND P2, PT, R0, UR8, PT ;  /* 0x0000000800007c0c */ /* 0x000fda000bf46070 */
[----:B------:R-:W-:Y:S02]  /*0260*/  @P2 VIADD R0, R0, -UR8 ;  /* 0x8000000800002c36 */ /* 0x000fe40008000000 */
[----:B------:R-:W-:Y:S01]  /*0270*/  @P2 VIADD R5, R5, 0x1 ;  /* 0x0000000105052836 */ /* 0x000fe20000000000 */
[----:B------:R-:W-:Y:S02]  /*0280*/  ISETP.NE.U32.AND P2, PT, RZ, UR8, PT ;  /* 0x00000008ff007c0c */ /* 0x000fe4000bf45070 */
[----:B------:R-:W-:-:S13]  /*0290*/  ISETP.GE.U32.AND P0, PT, R0, UR8, PT ;  /* 0x0000000800007c0c */ /* 0x000fda000bf06070 */
[----:B------:R-:W-:-:S05]  /*02a0*/  @P0 VIADD R5, R5, 0x1 ;  /* 0x0000000105050836 */ /* 0x000fca0000000000 */
[----:B------:R-:W-:-:S04]  /*02b0*/  SEL R5, R4, R5, !P2 ;  /* 0x0000000504057207 */ /* 0x000fc80005000000 */
[----:B------:R-:W-:-:S13]  /*02c0*/  ISETP.NE.AND P3, PT, R5, R8, PT ;  /* 0x000000080500720c */ /* 0x000fda0003f65270 */
[----:B------:R-:W-:Y:S05]  /*02d0*/  @P3 BRA `(.L_x_1) ;  /* 0x0000000000283947 */ /* 0x000fea0003800000 */
[----:B------:R-:W-:Y:S01]  /*02e0*/  VIADD R5, R0, -UR8 ;  /* 0x8000000800057c36 */ /* 0x000fe20008000000 */
[----:B------:R-:W0:Y:S04]  /*02f0*/  LDCU UR5, c[0x0][0x38c] ;  /* 0x00007180ff0577ac */ /* 0x000e280008000800 */
[----:B------:R-:W-:Y:S02]  /*0300*/  @P2 SEL R4, R5, R0, P0 ;  /* 0x0000000005042207 */ /* 0x000fe40000000000 */
[----:B------:R-:W-:Y:S02]  /*0310*/  LDS R0, [R9] ;  /* 0x0000000009007984 */ /* 0x000fe40000000800 */
[----:B------:R-:W-:-:S05]  /*0320*/  LEA R5, R4, UR4, 0x2 ;  /* 0x0000000404057c11 */ /* 0x000fca000f8e10ff */
[----:B------:R-:W1:Y:S01]  /*0330*/  LDS R4, [R5] ;  /* 0x0000000005047984 */ /* 0x000e620000000800 */
[----:B0-----:R-:W-:-:S04]  /*0340*/  LOP3.LUT P0, RZ, R7, UR5, RZ, 0xc0, !PT ;  /* 0x0000000507ff7c12 */ /* 0x001fc8000f80c0ff */
[----:B-1----:R-:W-:-:S13]  /*0350*/  ISETP.GT.XOR P0, PT, R0, R4, P0 ;  /* 0x000000040000720c */ /* 0x002fda0000704a70 */
[----:B------:R1:W-:Y:S04]  /*0360*/  @P0 STS [R9], R4 ;  /* 0x0000000409000388 */ /* 0x0003e80000000800 */
[----:B------:R1:W-:Y:S02]  /*0370*/  @P0 STS [R5], R0 ;  /* 0x0000000005000388 */ /* 0x0003e40000000800 */
.L_x_1:
[----:B------:R-:W-:Y:S05]  /*0380*/  BSYNC.RECONVERGENT B0 ;  /* 0x0000000000007941 */ /* 0x000fea0003800200 */
.L_x_0:
[----:B------:R-:W-:Y:S06]  /*0390*/  BAR.SYNC.DEFER_BLOCKING 0x0 ;  /* 0x0000000000007b1d */ /* 0x000fec0000010000 */
[----:B------:R-:W-:Y:S05]  /*03a0*/  @P1 EXIT ;  /* 0x000000000000194d */ /* 0x000fea0003800000 */
[----:B01----:R-:W0:Y:S04]  /*03b0*/  LDS R9, [R9] ;  /* 0x0000000009097984 */ /* 0x003e280000000800 */
[----:B0-----:R-:W-:Y:S01]  /*03c0*/  STG.E desc[UR6][R2.64], R9 ;  /* 0x0000000902007986 */ /* 0x001fe2000c101906 */
[----:B------:R-:W-:Y:S05]  /*03d0*/  EXIT ;  /* 0x000000000000794d */ /* 0x000fea0003800000 */
.L_x_2:
[----:B------:R-:W-:-:S00]  /*03e0*/  BRA `(.L_x_2) ;  /* 0xfffffffc00fc7947 */ /* 0x000fc0000383ffff */
[----:B------:R-:W-:-:S00]  /*03f0*/  NOP ;  /* 0x0000000000007918 */ /* 0x000fc00000000000 */
        /* <DEDUP_REMOVED lines=8> */
.L_x_10:


//--------------------- .text._Z16BitonicSort_warpPiiii --------------------------
	.section	.text._Z16BitonicSort_warpPiiii,"ax",@progbits
	.align	128
        .global         _Z16BitonicSort_warpPiiii
        .type           _Z16BitonicSort_warpPiiii,@function
        .size           _Z16BitonicSort_warpPiiii,(.L_x_11 - _Z16BitonicSort_warpPiiii)
        .other          _Z16BitonicSort_warpPiiii,@"STO_CUDA_ENTRY STV_DEFAULT"
_Z16BitonicSort_warpPiiii:
.text._Z16BitonicSort_warpPiiii:
[----:B------:R-:W-:Y:S01]  /*0000*/  LDC R1, c[0x0][0x37c] ;  /* 0x0000df00ff017b82 */ /* 0x000fe20000000800 */
[----:B------:R-:W0:Y:S01]  /*0010*/  S2R R5, SR_CTAID.X ;  /* 0x0000000000057919 */ /* 0x000e220000002500 */
[----:B------:R-:W0:Y:S01]  /*0020*/  LDCU UR4, c[0x0][0x360] ;  /* 0x00006c00ff0477ac */ /* 0x000e220008000800 */
[----:B------:R-:W0:Y:S01]  /*0030*/  S2R R0, SR_TID.X ;  /* 0x0000000000007919 */ /* 0x000e220000002100 */
[----:B------:R-:W1:Y:S01]  /*0040*/  LDCU UR6, c[0x0][0x390] ;  /* 0x00007200ff0677ac */ /* 0x000e620008000800 */
[----:B0-----:R-:W-:-:S05]  /*0050*/  IMAD R5, R5, UR4, R0 ;  /* 0x0000000405057c24 */ /* 0x001fca000f8e0200 */
[----:B-1----:R-:W-:-:S13]  /*0060*/  ISETP.GE.AND P0, PT, R5, UR6, PT ;  /* 0x0000000605007c0c */ /* 0x002fda000bf06270 */
[----:B------:R-:W-:Y:S05]  /*0070*/  @P0 EXIT ;  /* 0x000000000000094d */ /* 0x000fea0003800000 */
[----:B------:R-:W0:Y:S02]  /*0080*/  LDC R6, c[0x0][0x388] ;  /* 0x0000e200ff067b82 */ /* 0x000e240000000800 */
[----:B0-----:R-:W-:-:S13]  /*0090*/  ISETP.GT.AND P0, PT, R6, 0x1f, PT ;  /* 0x0000001f0600780c */ /* 0x001fda0003f04270 */
[----:B------:R-:W-:Y:S05]  /*00a0*/  @P0 EXIT ;  /* 0x000000000000094d */ /* 0x000fea0003800000 */
[----:B------:R-:W0:Y:S01]  /*00b0*/  LDC.64 R2, c[0x0][0x380] ;  /* 0x0000e000ff027b82 */ /* 0x000e220000000a00 */
[----:B------:R-:W1:Y:S01]  /*00c0*/  LDCU.64 UR4, c[0x0][0x358] ;  /* 0x00006b00ff0477ac */ /* 0x000e620008000a00 */
[----:B0-----:R-:W-:-:S05]  /*00d0*/  IMAD.WIDE R2, R5, 0x4, R2 ;  /* 0x0000000405027825 */ /* 0x001fca00078e0202 */
[----:B-1----:R-:W2:Y:S01]  /*00e0*/  LDG.E R0, desc[UR4][R2.64] ;  /* 0x0000000402007981 */ /* 0x002ea2000c1e1900 */
[----:B------:R-:W-:-:S04]  /*00f0*/  LOP3.LUT R4, R5, R6, RZ, 0x3c, !PT ;  /* 0x0000000605047212 */ /* 0x000fc800078e3cff */
[----:B------:R-:W-:Y:S01]  /*0100*/  ISETP.GE.AND P0, PT, R4, UR6, PT ;  /* 0x0000000604007c0c */ /* 0x000fe2000bf06270 */
[----:B--2---:R0:W1:-:S12]  /*0110*/  SHFL.BFLY PT, R7, R0, R6, 0x1f ;  /* 0x0c001f0600077589 */ /* 0x00405800000e0000 */
[----:B------:R-:W-:Y:S05]  /*0120*/  @P0 EXIT ;  /* 0x000000000000094d */ /* 0x000fea0003800000 */
[----:B------:R-:W2:Y:S01]  /*0130*/  LDCU UR6, c[0x0][0x38c] ;  /* 0x00007180ff0677ac */ /* 0x000ea20008000800 */
[C---:B------:R-:W-:Y:S01]  /*0140*/  ISETP.LT.AND P1, PT, R5.reuse, R4, PT ;  /* 0x000000040500720c */ /* 0x040fe20003f21270 */
[----:B------:R-:W-:Y:S01]  /*0150*/  BSSY.RECONVERGENT B0, `(.L_x_3) ;  /* 0x000000a000007945 */ /* 0x000fe20003800200 */
[----:B-1----:R-:W-:Y:S01]  /*0160*/  IMAD.MOV.U32 R9, RZ, RZ, R7 ;  /* 0x000000ffff097224 */ /* 0x002fe200078e0007 */
[----:B--2---:R-:W-:-:S04]  /*0170*/  LOP3.LUT P0, RZ, R5, UR6, RZ, 0xc0, !PT ;  /* 0x0000000605ff7c12 */ /* 0x004fc8000f80c0ff */
[----:B------:R-:W-:-:S13]  /*0180*/  ISETP.LE.XOR P0, PT, R0, R7, !P0 ;  /* 0x000000070000720c */ /* 0x000fda0004703a70 */
[----:B------:R-:W-:Y:S05]  /*0190*/  @P0 BRA P1, `(.L_x_4) ;  /* 0x0000000000140947 */ /* 0x000fea0000800000 */
[----:B------:R-:W-:Y:S01]  /*01a0*/  ISETP.GT.AND P1, PT, R5, R4, PT ;  /* 0x000000040500720c */ /* 0x000fe20003f24270 */
[----:B------:R-:W-:-:S12]  /*01b0*/  IMAD.MOV.U32 R9, RZ, RZ, R0 ;  /* 0x000000ffff097224 */ /* 0x000fd800078e0000 */
[----:B------:R-:W-:-:S04]  /*01c0*/  @P1 LOP3.LUT P0, RZ, R5, UR6, R6, 0x48, !PT ;  /* 0x0000000605ff1c12 */ /* 0x000fc8000f804806 */
[----:B------:R-:W-:-:S04]  /*01d0*/  @P1 ISETP.GT.XOR P0, PT, R7, R0, P0 ;  /* 0x000000000700120c */ /* 0x000fc80000704a70 */
[----:B------:R-:W-:-:S09]  /*01e0*/  @P1 SEL R9, R7, R0, P0 ;  /* 0x0000000007091207 */ /* 0x000fd20000000000 */
.L_x_4:
[----:B------:R-:W-:Y:S05]  /*01f0*/  BSYNC.RECONVERGENT B0 ;  /* 0x0000000000007941 */ /* 0x000fea0003800200 */
.L_x_3:
[----:B------:R-:W-:Y:S01]  /*0200*/  STG.E desc[UR4][R2.64], R9 ;  /* 0x0000000902007986 */ /* 0x000fe2000c101904 */
[----:B------:R-:W-:Y:S05]  /*0210*/  EXIT ;  /* 0x000000000000794d */ /* 0x000fea0003800000 */
.L_x_5:
        /* <DEDUP_REMOVED lines=14> */
.L_x_11:


//--------------------- .text._Z18BitonicSort_globalPiiii --------------------------
	.section	.text._Z18BitonicSort_globalPiiii,"ax",@progbits
	.align	128
        .global         _Z18BitonicSort_globalPiiii
        .type           _Z18BitonicSort_globalPiiii,@function
        .size           _Z18BitonicSort_globalPiiii,(.L_x_12 - _Z18BitonicSort_globalPiiii)
        .other          _Z18BitonicSort_globalPiiii,@"STO_CUDA_ENTRY STV_DEFAULT"
_Z18BitonicSort_globalPiiii:
.text._Z18BitonicSort_globalPiiii:
        /* <DEDUP_REMOVED lines=8> */
[----:B------:R-:W0:Y:S01]  /*0080*/  LDC R10, c[0x0][0x390] ;  /* 0x0000e400ff0a7b82 */ /* 0x000e220000000800 */
[----:B------:R-:W1:Y:S01]  /*0090*/  LDCU UR5, c[0x0][0x370] ;  /* 0x00006e00ff0577ac */ /* 0x000e620008000800 */
[----:B------:R-:W2:Y:S06]  /*00a0*/  LDCU.64 UR6, c[0x0][0x358] ;  /* 0x00006b00ff0677ac */ /* 0x000eac0008000a00 */
[----:B------:R-:W3:Y:S01]  /*00b0*/  LDC.64 R2, c[0x0][0x380] ;  /* 0x0000e000ff027b82 */ /* 0x000ee20000000a00 */
[----:B------:R-:W4:Y:S01]  /*00c0*/  LDCU UR8, c[0x0][0x388] ;  /* 0x00007100ff0877ac */ /* 0x000f220008000800 */
[----:B------:R-:W0:Y:S01]  /*00d0*/  LDCU UR9, c[0x0][0x38c] ;  /* 0x00007180ff0977ac */ /* 0x000e220008000800 */
[----:B-1----:R-:W-:-:S12]  /*00e0*/  UIMAD UR4, UR4, UR5, URZ ;  /* 0x00000005040472a4 */ /* 0x002fd8000f8e02ff */
.L_x_8:
[----:B0---4-:R-:W-:Y:S01]  /*00f0*/  LOP3.LUT R7, R0, UR8, RZ, 0x3c, !PT ;  /* 0x0000000800077c12 */ /* 0x011fe2000f8e3cff */
[----:B------:R-:W-:Y:S03]  /*0100*/  BSSY.RECONVERGENT B0, `(.L_x_6) ;  /* 0x000000c000007945 */ /* 0x000fe60003800200 */
[----:B0-----:R-:W-:-:S04]  /*0110*/  ISETP.GE.AND P0, PT, R7, R10, PT ;  /* 0x0000000a0700720c */ /* 0x001fc80003f06270 */
[----:B------:R-:W-:-:S13]  /*0120*/  ISETP.GE.OR P0, PT, R0, R7, P0 ;  /* 0x000000070000720c */ /* 0x000fda0000706670 */
[----:B------:R-:W-:Y:S05]  /*0130*/  @P0 BRA `(.L_x_7) ;  /* 0x0000000000200947 */ /* 0x000fea0003800000 */
[----:B---3--:R-:W-:-:S04]  /*0140*/  IMAD.WIDE R6, R7, 0x4, R2 ;  /* 0x0000000407067825 */ /* 0x008fc800078e0202 */
[C---:B------:R-:W-:Y:S01]  /*0150*/  IMAD.WIDE R4, R0.reuse, 0x4, R2 ;  /* 0x0000000400047825 */ /* 0x040fe200078e0202 */
[----:B--2---:R-:W2:Y:S04]  /*0160*/  LDG.E R8, desc[UR6][R6.64] ;  /* 0x0000000606087981 */ /* 0x004ea8000c1e1900 */
[----:B------:R-:W2:Y:S01]  /*0170*/  LDG.E R9, desc[UR6][R4.64] ;  /* 0x0000000604097981 */ /* 0x000ea2000c1e1900 */
[----:B------:R-:W-:-:S04]  /*0180*/  LOP3.LUT P0, RZ, R0, UR9, RZ, 0xc0, !PT ;  /* 0x0000000900ff7c12 */ /* 0x000fc8000f80c0ff */
[----:B--2---:R-:W-:-:S13]  /*0190*/  ISETP.GT.XOR P0, PT, R9, R8, P0 ;  /* 0x000000080900720c */ /* 0x004fda0000704a70 */
[----:B------:R0:W-:Y:S04]  /*01a0*/  @P0 STG.E desc[UR6][R4.64], R8 ;  /* 0x0000000804000986 */ /* 0x0001e8000c101906 */
[----:B------:R0:W-:Y:S02]  /*01b0*/  @P0 STG.E desc[UR6][R6.64], R9 ;  /* 0x0000000906000986 */ /* 0x0001e4000c101906 */
.L_x_7:
[----:B--2---:R-:W-:Y:S05]  /*01c0*/  BSYNC.RECONVERGENT B0 ;  /* 0x0000000000007941 */ /* 0x004fea0003800200 */
.L_x_6:
[----:B------:R-:W-:-:S05]  /*01d0*/  VIADD R0, R0, UR4 ;  /* 0x0000000400007c36 */ /* 0x000fca0008000000 */
[----:B------:R-:W-:-:S13]  /*01e0*/  ISETP.GE.AND P0, PT, R0, R10, PT ;  /* 0x0000000a0000720c */ /* 0x000fda0003f06270 */
[----:B------:R-:W-:Y:S05]  /*01f0*/  @!P0 BRA `(.L_x_8) ;  /* 0xfffffffc00bc8947 */ /* 0x000fea000383ffff */
[----:B------:R-:W-:Y:S05]  /*0200*/  EXIT ;  /* 0x000000000000794d */ /* 0x000fea0003800000 */
.L_x_9:
        /* <DEDUP_REMOVED lines=15> */
.L_x_12:


//--------------------- .nv.shared._Z18BitonicSort_sharedPiiii --------------------------
	.section	.nv.shared._Z18BitonicSort_sharedPiiii,"aw",@nobits
	.sectionflags	@""
	.align	16
	.zero		1024


//--------------------- .nv.shared.reserved.0     --------------------------
	.section	.nv.shared.reserved.0,"aw",@nobits
	.weak		__nv_reservedSMEM_offset_0_alias
	.size		__nv_reservedSMEM_offset_0_alias, 0, 64
	.other		__nv_reservedSMEM_offset_0_alias,@"STO_CUDA_RESERVED_SHARED STV_DEFAULT"
__nv_reservedSMEM_offset_0_alias:
	.zero		0
	.zero		64


//--------------------- .nv.shared._Z16BitonicSort_warpPiiii --------------------------
	.section	.nv.shared._Z16BitonicSort_warpPiiii,"aw",@nobits
	.sectionflags	@""
	.align	16
	.zero		1024


//--------------------- .nv.shared._Z18BitonicSort_globalPiiii --------------------------
	.section	.nv.shared._Z18BitonicSort_globalPiiii,"aw",@nobits
	.sectionflags	@""
	.align	16
	.zero		1024


//--------------------- .nv.constant0._Z18BitonicSort_sharedPiiii --------------------------
	.section	.nv.constant0._Z18BitonicSort_sharedPiiii,"a",@progbits
	.sectionflags	@""
	.align	4
.nv.constant0._Z18BitonicSort_sharedPiiii:
	.zero		916


//--------------------- .nv.constant0._Z16BitonicSort_warpPiiii --------------------------
	.section	.nv.constant0._Z16BitonicSort_warpPiiii,"a",@progbits
	.sectionflags	@""
	.align	4
.nv.constant0._Z16BitonicSort_warpPiiii:
	.zero		916


//--------------------- .nv.constant0._Z18BitonicSort_globalPiiii --------------------------
	.section	.nv.constant0._Z18BitonicSort_globalPiiii,"a",@progbits
	.sectionflags	@""
	.align	4
.nv.constant0._Z18BitonicSort_globalPiiii:
	.zero		916


//--------------------- SYMBOLS --------------------------

	.type		.nv.reservedSmem.offset0,@object
	.size		.nv.reservedSmem.offset0,0x4
	.type		.nv.reservedSmem.cap,@object
	.size		.nv.reservedSmem.cap,0x4
